//
// Generated by NVIDIA NVVM Compiler
//
// Compiler Build ID: CL-36424714
// Cuda compilation tools, release 13.0, V13.0.88
// Based on NVVM 20.0.0
//

.version 9.0
.target sm_100
.address_size 64

	// .globl	_Z11dummyKernelPfS_S_i
.global .align 4 .b8 __cudart_i2opi_f[24] = {65, 144, 67, 60, 153, 149, 98, 219, 192, 221, 52, 245, 209, 87, 39, 252, 41, 21, 68, 78, 110, 131, 249, 162};

.visible .entry _Z11dummyKernelPfS_S_i(
	.param .u64 .ptr .align 1 _Z11dummyKernelPfS_S_i_param_0,
	.param .u64 .ptr .align 1 _Z11dummyKernelPfS_S_i_param_1,
	.param .u64 .ptr .align 1 _Z11dummyKernelPfS_S_i_param_2,
	.param .u32 _Z11dummyKernelPfS_S_i_param_3
)
{
	.local .align 4 .b8 	__local_depot0[28];
	.reg .b64 	%SP;
	.reg .b64 	%SPL;
	.reg .pred 	%p<19>;
	.reg .b32 	%r<89>;
	.reg .b32 	%f<60>;
	.reg .b64 	%rd<48>;
	.reg .b64 	%fd<5>;

	mov.u64 	%SPL, __local_depot0;
	ld.param.u64 	%rd15, [_Z11dummyKernelPfS_S_i_param_0];
	ld.param.u64 	%rd16, [_Z11dummyKernelPfS_S_i_param_1];
	ld.param.u64 	%rd17, [_Z11dummyKernelPfS_S_i_param_2];
	ld.param.u32 	%r32, [_Z11dummyKernelPfS_S_i_param_3];
	add.u64 	%rd1, %SPL, 0;
	add.u64 	%rd2, %SPL, 0;
	mov.u32 	%r33, %ctaid.x;
	mov.u32 	%r34, %ntid.x;
	mov.u32 	%r35, %tid.x;
	mad.lo.s32 	%r1, %r33, %r34, %r35;
	setp.ge.s32 	%p1, %r1, %r32;
	@%p1 bra 	$L__BB0_19;
	cvta.to.global.u64 	%rd20, %rd15;
	cvta.to.global.u64 	%rd21, %rd17;
	cvta.to.global.u64 	%rd22, %rd16;
	mul.wide.s32 	%rd23, %r1, 4;
	add.s64 	%rd3, %rd20, %rd23;
	ld.global.f32 	%f16, [%rd3];
	add.s64 	%rd24, %rd22, %rd23;
	ld.global.f32 	%f17, [%rd24];
	add.f32 	%f57, %f16, %f17;
	add.s64 	%rd4, %rd21, %rd23;
	st.global.f32 	[%rd4], %f57;
	mov.b32 	%r80, 0;
$L__BB0_2:
	mul.f32 	%f18, %f57, 0f3F22F983;
	cvt.rni.s32.f32 	%r84, %f18;
	cvt.rn.f32.s32 	%f19, %r84;
	fma.rn.f32 	%f20, %f19, 0fBFC90FDA, %f57;
	fma.rn.f32 	%f21, %f19, 0fB3A22168, %f20;
	fma.rn.f32 	%f58, %f19, 0fA7C234C5, %f21;
	abs.f32 	%f4, %f57;
	setp.ltu.f32 	%p2, %f4, 0f47CE4780;
	@%p2 bra 	$L__BB0_10;
	setp.neu.f32 	%p3, %f4, 0f7F800000;
	@%p3 bra 	$L__BB0_5;
	mov.f32 	%f24, 0f00000000;
	mul.rn.f32 	%f58, %f57, %f24;
	mov.b32 	%r84, 0;
	bra.uni 	$L__BB0_10;
$L__BB0_5:
	mov.b32 	%r4, %f57;
	shl.b32 	%r38, %r4, 8;
	or.b32  	%r5, %r38, -2147483648;
	mov.b64 	%rd46, 0;
	mov.b32 	%r81, 0;
	mov.u64 	%rd44, __cudart_i2opi_f;
	mov.u64 	%rd45, %rd2;
$L__BB0_6:
	.pragma "nounroll";
	ld.global.nc.u32 	%r39, [%rd44];
	mad.wide.u32 	%rd27, %r39, %r5, %rd46;
	shr.u64 	%rd46, %rd27, 32;
	st.local.u32 	[%rd45], %rd27;
	add.s32 	%r81, %r81, 1;
	add.s64 	%rd45, %rd45, 4;
	add.s64 	%rd44, %rd44, 4;
	setp.ne.s32 	%p4, %r81, 6;
	@%p4 bra 	$L__BB0_6;
	shr.u32 	%r40, %r4, 23;
	st.local.u32 	[%rd2+24], %rd46;
	and.b32  	%r8, %r40, 31;
	and.b32  	%r41, %r40, 224;
	add.s32 	%r42, %r41, -128;
	shr.u32 	%r43, %r42, 5;
	mul.wide.u32 	%rd28, %r43, 4;
	sub.s64 	%rd11, %rd2, %rd28;
	ld.local.u32 	%r82, [%rd11+24];
	ld.local.u32 	%r83, [%rd11+20];
	setp.eq.s32 	%p5, %r8, 0;
	@%p5 bra 	$L__BB0_9;
	shf.l.wrap.b32 	%r82, %r83, %r82, %r8;
	ld.local.u32 	%r44, [%rd11+16];
	shf.l.wrap.b32 	%r83, %r44, %r83, %r8;
$L__BB0_9:
	shr.u32 	%r45, %r82, 30;
	shf.l.wrap.b32 	%r46, %r83, %r82, 2;
	shl.b32 	%r47, %r83, 2;
	shr.u32 	%r48, %r46, 31;
	add.s32 	%r49, %r48, %r45;
	neg.s32 	%r50, %r49;
	setp.lt.s32 	%p6, %r4, 0;
	selp.b32 	%r84, %r50, %r49, %p6;
	xor.b32  	%r51, %r46, %r4;
	shr.s32 	%r52, %r46, 31;
	xor.b32  	%r53, %r52, %r46;
	xor.b32  	%r54, %r52, %r47;
	cvt.u64.u32 	%rd29, %r53;
	shl.b64 	%rd30, %rd29, 32;
	cvt.u64.u32 	%rd31, %r54;
	or.b64  	%rd32, %rd30, %rd31;
	cvt.rn.f64.s64 	%fd1, %rd32;
	mul.f64 	%fd2, %fd1, 0d3BF921FB54442D19;
	cvt.rn.f32.f64 	%f22, %fd2;
	neg.f32 	%f23, %f22;
	setp.lt.s32 	%p7, %r51, 0;
	selp.f32 	%f58, %f23, %f22, %p7;
$L__BB0_10:
	mul.rn.f32 	%f25, %f58, %f58;
	and.b32  	%r56, %r84, 1;
	setp.eq.b32 	%p8, %r56, 1;
	selp.f32 	%f26, 0f3F800000, %f58, %p8;
	fma.rn.f32 	%f27, %f25, %f26, 0f00000000;
	fma.rn.f32 	%f28, %f25, 0f37CBAC00, 0fBAB607ED;
	selp.f32 	%f29, %f28, 0fB94D4153, %p8;
	selp.f32 	%f30, 0f3D2AAABB, 0f3C0885E4, %p8;
	fma.rn.f32 	%f31, %f29, %f25, %f30;
	selp.f32 	%f32, 0fBEFFFFFF, 0fBE2AAAA8, %p8;
	fma.rn.f32 	%f33, %f31, %f25, %f32;
	fma.rn.f32 	%f34, %f33, %f27, %f26;
	and.b32  	%r57, %r84, 2;
	setp.eq.s32 	%p9, %r57, 0;
	mov.f32 	%f35, 0f00000000;
	sub.f32 	%f36, %f35, %f34;
	selp.f32 	%f8, %f34, %f36, %p9;
	ld.global.f32 	%f9, [%rd3];
	mul.f32 	%f37, %f9, 0f3F22F983;
	cvt.rni.s32.f32 	%r88, %f37;
	cvt.rn.f32.s32 	%f38, %r88;
	fma.rn.f32 	%f39, %f38, 0fBFC90FDA, %f9;
	fma.rn.f32 	%f40, %f38, 0fB3A22168, %f39;
	fma.rn.f32 	%f59, %f38, 0fA7C234C5, %f40;
	abs.f32 	%f11, %f9;
	setp.ltu.f32 	%p10, %f11, 0f47CE4780;
	@%p10 bra 	$L__BB0_18;
	setp.neu.f32 	%p11, %f11, 0f7F800000;
	@%p11 bra 	$L__BB0_13;
	mov.f32 	%f43, 0f00000000;
	mul.rn.f32 	%f59, %f9, %f43;
	mov.b32 	%r88, 0;
	bra.uni 	$L__BB0_18;
$L__BB0_13:
	mov.b32 	%r18, %f9;
	shl.b32 	%r59, %r18, 8;
	or.b32  	%r19, %r59, -2147483648;
	mov.b64 	%rd47, 0;
	mov.b32 	%r85, 0;
$L__BB0_14:
	.pragma "nounroll";
	mul.wide.u32 	%rd34, %r85, 4;
	mov.u64 	%rd35, __cudart_i2opi_f;
	add.s64 	%rd36, %rd35, %rd34;
	ld.global.nc.u32 	%r60, [%rd36];
	mad.wide.u32 	%rd37, %r60, %r19, %rd47;
	shr.u64 	%rd47, %rd37, 32;
	add.s64 	%rd38, %rd1, %rd34;
	st.local.u32 	[%rd38], %rd37;
	add.s32 	%r85, %r85, 1;
	setp.ne.s32 	%p12, %r85, 6;
	@%p12 bra 	$L__BB0_14;
	shr.u32 	%r61, %r18, 23;
	st.local.u32 	[%rd1+24], %rd47;
	and.b32  	%r22, %r61, 31;
	and.b32  	%r62, %r61, 224;
	add.s32 	%r63, %r62, -128;
	shr.u32 	%r64, %r63, 5;
	mul.wide.u32 	%rd39, %r64, 4;
	sub.s64 	%rd14, %rd1, %rd39;
	ld.local.u32 	%r86, [%rd14+24];
	ld.local.u32 	%r87, [%rd14+20];
	setp.eq.s32 	%p13, %r22, 0;
	@%p13 bra 	$L__BB0_17;
	shf.l.wrap.b32 	%r86, %r87, %r86, %r22;
	ld.local.u32 	%r65, [%rd14+16];
	shf.l.wrap.b32 	%r87, %r65, %r87, %r22;
$L__BB0_17:
	shr.u32 	%r66, %r86, 30;
	shf.l.wrap.b32 	%r67, %r87, %r86, 2;
	shl.b32 	%r68, %r87, 2;
	shr.u32 	%r69, %r67, 31;
	add.s32 	%r70, %r69, %r66;
	neg.s32 	%r71, %r70;
	setp.lt.s32 	%p14, %r18, 0;
	selp.b32 	%r88, %r71, %r70, %p14;
	xor.b32  	%r72, %r67, %r18;
	shr.s32 	%r73, %r67, 31;
	xor.b32  	%r74, %r73, %r67;
	xor.b32  	%r75, %r73, %r68;
	cvt.u64.u32 	%rd40, %r74;
	shl.b64 	%rd41, %rd40, 32;
	cvt.u64.u32 	%rd42, %r75;
	or.b64  	%rd43, %rd41, %rd42;
	cvt.rn.f64.s64 	%fd3, %rd43;
	mul.f64 	%fd4, %fd3, 0d3BF921FB54442D19;
	cvt.rn.f32.f64 	%f41, %fd4;
	neg.f32 	%f42, %f41;
	setp.lt.s32 	%p15, %r72, 0;
	selp.f32 	%f59, %f42, %f41, %p15;
$L__BB0_18:
	add.s32 	%r77, %r88, 1;
	mul.rn.f32 	%f44, %f59, %f59;
	and.b32  	%r78, %r88, 1;
	setp.eq.b32 	%p16, %r78, 1;
	selp.f32 	%f45, %f59, 0f3F800000, %p16;
	fma.rn.f32 	%f46, %f44, %f45, 0f00000000;
	fma.rn.f32 	%f47, %f44, 0f37CBAC00, 0fBAB607ED;
	selp.f32 	%f48, 0fB94D4153, %f47, %p16;
	selp.f32 	%f49, 0f3C0885E4, 0f3D2AAABB, %p16;
	fma.rn.f32 	%f50, %f48, %f44, %f49;
	selp.f32 	%f51, 0fBE2AAAA8, 0fBEFFFFFF, %p16;
	fma.rn.f32 	%f52, %f50, %f44, %f51;
	fma.rn.f32 	%f53, %f52, %f46, %f45;
	and.b32  	%r79, %r77, 2;
	setp.eq.s32 	%p17, %r79, 0;
	mov.f32 	%f54, 0f00000000;
	sub.f32 	%f55, %f54, %f53;
	selp.f32 	%f56, %f53, %f55, %p17;
	add.f32 	%f57, %f8, %f56;
	st.global.f32 	[%rd4], %f57;
	add.s32 	%r80, %r80, 1;
	setp.ne.s32 	%p18, %r80, 100;
	@%p18 bra 	$L__BB0_2;
$L__BB0_19:
	ret;

}


// ===== COMPILED SASS (sm_100) =====

	.target	sm_100

	.elftype	@"ET_EXEC"


//--------------------- .note.nv.tkinfo           --------------------------
	.section	.note.nv.tkinfo,"",@"SHT_NOTE"
	.sectionflags	@"SHF_NOTE_NV_TKINFO"
	.tkinfo
        /*0018*/ 	.word	0x00000002
        /*0030*/ 	.string	""
        /*0030*/ 	.string	"ptxas"
        /*0030*/ 	.string	"Cuda compilation tools, release 13.0, V13.0.88"
        /*0030*/ 	.string	"Build cuda_13.0.r13.0/compiler.36424714_0"
        /*0030*/ 	.string	"-arch sm_100 -m 64 "



//--------------------- .note.nv.cuinfo           --------------------------
	.section	.note.nv.cuinfo,"",@"SHT_NOTE"
	.sectionflags	@"SHF_NOTE_NV_CUINFO"
        /*0018*/ 	.short	0x0002
        /*001a*/ 	.short	0x0064
        /*001c*/ 	.short	0x0082
	.zero		2


//--------------------- .nv.info                  --------------------------
	.section	.nv.info,"",@"SHT_CUDA_INFO"
	.align	4


	//----- nvinfo : EIATTR_REGCOUNT
	.align		4
        /*0000*/ 	.byte	0x04, 0x2f
        /*0002*/ 	.short	(.L_2 - .L_1)
	.align		4
.L_1:
        /*0004*/ 	.word	index@(_Z11dummyKernelPfS_S_i)
        /*0008*/ 	.word	0x0000001c


	//----- nvinfo : EIATTR_FRAME_SIZE
	.align		4
.L_2:
        /*000c*/ 	.byte	0x04, 0x11
        /*000e*/ 	.short	(.L_4 - .L_3)
	.align		4
.L_3:
        /*0010*/ 	.word	index@(_Z11dummyKernelPfS_S_i)
        /*0014*/ 	.word	0x00000000


	//----- nvinfo : EIATTR_MIN_STACK_SIZE
	.align		4
.L_4:
        /*0018*/ 	.byte	0x04, 0x12
        /*001a*/ 	.short	(.L_6 - .L_5)
	.align		4
.L_5:
        /*001c*/ 	.word	index@(_Z11dummyKernelPfS_S_i)
        /*0020*/ 	.word	0x00000000
.L_6:


//--------------------- .nv.compat                --------------------------
	.section	.nv.compat,"",@"SHT_CUDA_COMPAT_INFO"
	.align	4
        /*0000*/ 	.byte	0x02, 0x09, 0x00, 0x00, 0x02, 0x02, 0x01, 0x00, 0x02, 0x05, 0x05, 0x00, 0x03, 0x07, 0x01, 0x01
        /*0010*/ 	.byte	0x02, 0x03, 0x00, 0x00, 0x02, 0x06, 0x01, 0x00, 0x04, 0x0b, 0x08, 0x00, 0x01, 0x00, 0x00, 0x00
        /*0020*/ 	.byte	0x00, 0x00, 0x00, 0x00


//--------------------- .nv.info._Z11dummyKernelPfS_S_i --------------------------
	.section	.nv.info._Z11dummyKernelPfS_S_i,"",@"SHT_CUDA_INFO"
	.sectionflags	@""
	.align	4


	//----- nvinfo : EIATTR_CUDA_API_VERSION
	.align		4
        /*0000*/ 	.byte	0x04, 0x37
        /*0002*/ 	.short	(.L_8 - .L_7)
.L_7:
        /*0004*/ 	.word	0x00000082


	//----- nvinfo : EIATTR_KPARAM_INFO
	.align		4
.L_8:
        /*0008*/ 	.byte	0x04, 0x17
        /*000a*/ 	.short	(.L_10 - .L_9)
.L_9:
        /*000c*/ 	.word	0x00000000
        /*0010*/ 	.short	0x0003
        /*0012*/ 	.short	0x0018
        /*0014*/ 	.byte	0x00, 0xf0, 0x11, 0x00


	//----- nvinfo : EIATTR_KPARAM_INFO
	.align		4
.L_10:
        /*0018*/ 	.byte	0x04, 0x17
        /*001a*/ 	.short	(.L_12 - .L_11)
.L_11:
        /*001c*/ 	.word	0x00000000
        /*0020*/ 	.short	0x0002
        /*0022*/ 	.short	0x0010
        /*0024*/ 	.byte	0x00, 0xf5, 0x21, 0x00


	//----- nvinfo : EIATTR_KPARAM_INFO
	.align		4
.L_12:
        /*0028*/ 	.byte	0x04, 0x17
        /*002a*/ 	.short	(.L_14 - .L_13)
.L_13:
        /*002c*/ 	.word	0x00000000
        /*0030*/ 	.short	0x0001
        /*0032*/ 	.short	0x0008
        /*0034*/ 	.byte	0x00, 0xf5, 0x21, 0x00


	//----- nvinfo : EIATTR_KPARAM_INFO
	.align		4
.L_14:
        /*0038*/ 	.byte	0x04, 0x17
        /*003a*/ 	.short	(.L_16 - .L_15)
.L_15:
        /*003c*/ 	.word	0x00000000
        /*0040*/ 	.short	0x0000
        /*0042*/ 	.short	0x0000
        /*0044*/ 	.byte	0x00, 0xf5, 0x21, 0x00


	//----- nvinfo : EIATTR_SPARSE_MMA_MASK
	.align		4
.L_16:
        /*0048*/ 	.byte	0x03, 0x50
        /*004a*/ 	.short	0x0000


	//----- nvinfo : EIATTR_MAXREG_COUNT
	.align		4
        /*004c*/ 	.byte	0x03, 0x1b
        /*004e*/ 	.short	0x00ff


	//----- nvinfo : EIATTR_MERCURY_ISA_VERSION
	.align		4
        /*0050*/ 	.byte	0x03, 0x5f
        /*0052*/ 	.short	0x0101


	//----- nvinfo : EIATTR_VRC_CTA_INIT_COUNT
	.align		4
        /*0054*/ 	.byte	0x02, 0x4a
	.zero		1
	.zero		1


	//----- nvinfo : EIATTR_EXIT_INSTR_OFFSETS
	.align		4
        /*0058*/ 	.byte	0x04, 0x1c
        /*005a*/ 	.short	(.L_18 - .L_17)


	//   ....[0]....
.L_17:
        /*005c*/ 	.word	0x00000070


	//   ....[1]....
        /*0060*/ 	.word	0x000010a0


	//----- nvinfo : EIATTR_CRS_STACK_SIZE
	.align		4
.L_18:
        /*0064*/ 	.byte	0x04, 0x1e
        /*0066*/ 	.short	(.L_20 - .L_19)
.L_19:
        /*0068*/ 	.word	0x00000000


	//----- nvinfo : EIATTR_CBANK_PARAM_SIZE
	.align		4
.L_20:
        /*006c*/ 	.byte	0x03, 0x19
        /*006e*/ 	.short	0x001c


	//----- nvinfo : EIATTR_PARAM_CBANK
	.align		4
        /*0070*/ 	.byte	0x04, 0x0a
        /*0072*/ 	.short	(.L_22 - .L_21)
	.align		4
.L_21:
        /*0074*/ 	.word	index@(.nv.constant0._Z11dummyKernelPfS_S_i)
        /*0078*/ 	.short	0x0380
        /*007a*/ 	.short	0x001c


	//----- nvinfo : EIATTR_SW_WAR
	.align		4
.L_22:
        /*007c*/ 	.byte	0x04, 0x36
        /*007e*/ 	.short	(.L_24 - .L_23)
.L_23:
        /*0080*/ 	.word	0x00000008
.L_24:


//--------------------- .nv.callgraph             --------------------------
	.section	.nv.callgraph,"",@"SHT_CUDA_CALLGRAPH"
	.align	4
	.sectionentsize	8
	.align		4
        /*0000*/ 	.word	0x00000000
	.align		4
        /*0004*/ 	.word	0xffffffff
	.align		4
        /*0008*/ 	.word	0x00000000
	.align		4
        /*000c*/ 	.word	0xfffffffe
	.align		4
        /*0010*/ 	.word	0x00000000
	.align		4
        /*0014*/ 	.word	0xfffffffd
	.align		4
        /*0018*/ 	.word	0x00000000
	.align		4
        /*001c*/ 	.word	0xfffffffc


//--------------------- .nv.constant4             --------------------------
	.section	.nv.constant4,"a",@progbits
	.align	8
	.align		8
.nv.constant4:
        /*0000*/ 	.dword	__cudart_i2opi_f


//--------------------- .text._Z11dummyKernelPfS_S_i --------------------------
	.section	.text._Z11dummyKernelPfS_S_i,"ax",@progbits
	.align	128
        .global         _Z11dummyKernelPfS_S_i
        .type           _Z11dummyKernelPfS_S_i,@function
        .size           _Z11dummyKernelPfS_S_i,(.L_x_12 - _Z11dummyKernelPfS_S_i)
        .other          _Z11dummyKernelPfS_S_i,@"STO_CUDA_ENTRY STV_DEFAULT"
_Z11dummyKernelPfS_S_i:
.text._Z11dummyKernelPfS_S_i:
[----:B------:R-:W-:Y:S01]  /*0000*/  LDC R1, c[0x0][0x37c] ;  /* 0x0000df00ff017b82 */ /* 0x000fe20000000800 */
[----:B------:R-:W0:Y:S07]  /*0010*/  S2R R0, SR_TID.X ;  /* 0x0000000000007919 */ /* 0x000e2e0000002100 */
[----:B------:R-:W0:Y:S01]  /*0020*/  S2UR UR4, SR_CTAID.X ;  /* 0x00000000000479c3 */ /* 0x000e220000002500 */
[----:B------:R-:W1:Y:S07]  /*0030*/  LDCU UR5, c[0x0][0x398] ;  /* 0x00007300ff0577ac */ /* 0x000e6e0008000800 */
[----:B------:R-:W0:Y:S02]  /*0040*/  LDC R7, c[0x0][0x360] ;  /* 0x0000d800ff077b82 */ /* 0x000e240000000800 */
[----:B0-----:R-:W-:-:S05]  /*0050*/  IMAD R7, R7, UR4, R0 ;  /* 0x0000000407077c24 */ /* 0x001fca000f8e0200 */
[----:B-1----:R-:W-:-:S13]  /*0060*/  ISETP.GE.AND P0, PT, R7, UR5, PT ;  /* 0x0000000507007c0c */ /* 0x002fda000bf06270 */
[----:B------:R-:W-:Y:S05]  /*0070*/  @P0 EXIT ;  /* 0x000000000000094d */ /* 0x000fea0003800000 */
[----:B------:R-:W0:Y:S01]  /*0080*/  LDC.64 R8, c[0x0][0x388] ;  /* 0x0000e200ff087b82 */ /* 0x000e220000000a00 */
[----:B------:R-:W1:Y:S07]  /*0090*/  LDCU.64 UR8, c[0x0][0x358] ;  /* 0x00006b00ff0877ac */ /* 0x000e6e0008000a00 */
[----:B------:R-:W2:Y:S08]  /*00a0*/  LDC.64 R2, c[0x0][0x380] ;  /* 0x0000e000ff027b82 */ /* 0x000eb00000000a00 */
[----:B------:R-:W3:Y:S01]  /*00b0*/  LDC.64 R4, c[0x0][0x390] ;  /* 0x0000e400ff047b82 */ /* 0x000ee20000000a00 */
[----:B0-----:R-:W-:-:S06]  /*00c0*/  IMAD.WIDE R8, R7, 0x4, R8 ;  /* 0x0000000407087825 */ /* 0x001fcc00078e0208 */
[----:B-1----:R-:W4:Y:S01]  /*00d0*/  LDG.E R9, desc[UR8][R8.64] ;  /* 0x0000000808097981 */ /* 0x002f22000c1e1900 */
[----:B--2---:R-:W-:-:S05]  /*00e0*/  IMAD.WIDE R2, R7, 0x4, R2 ;  /* 0x0000000407027825 */ /* 0x004fca00078e0202 */
[----:B------:R-:W4:Y:S01]  /*00f0*/  LDG.E R0, desc[UR8][R2.64] ;  /* 0x0000000802007981 */ /* 0x000f22000c1e1900 */
[----:B---3--:R-:W-:Y:S01]  /*0100*/  IMAD.WIDE R4, R7, 0x4, R4 ;  /* 0x0000000407047825 */ /* 0x008fe200078e0204 */
[----:B------:R-:W-:-:S03]  /*0110*/  UMOV UR4, URZ ;  /* 0x000000ff00047c82 */ /* 0x000fc60008000000 */
[----:B----4-:R-:W-:-:S05]  /*0120*/  FADD R7, R0, R9 ;  /* 0x0000000900077221 */ /* 0x010fca0000000000 */
[----:B------:R0:W-:Y:S02]  /*0130*/  STG.E desc[UR8][R4.64], R7 ;  /* 0x0000000704007986 */ /* 0x0001e4000c101908 */
.L_x_10:
[C---:B------:R-:W-:Y:S01]  /*0140*/  FMUL R0, R7.reuse, 0.63661974668502807617 ;  /* 0x3f22f98307007820 */ /* 0x040fe20000400000 */
[----:B------:R-:W-:Y:S01]  /*0150*/  FSETP.GE.AND P0, PT, |R7|, 105615, PT ;  /* 0x47ce47800700780b */ /* 0x000fe20003f06200 */
[----:B------:R-:W-:Y:S04]  /*0160*/  BSSY.RECONVERGENT B0, `(.L_x_0) ;  /* 0x0000067000007945 */ /* 0x000fe80003800200 */
[----:B-1----:R-:W1:Y:S02]  /*0170*/  F2I.NTZ R0, R0 ;  /* 0x0000000000007305 */ /* 0x002e640000203100 */
[----:B-1----:R-:W-:-:S05]  /*0180*/  I2FP.F32.S32 R6, R0 ;  /* 0x0000000000067245 */ /* 0x002fca0000201400 */
[----:B------:R-:W-:-:S04]  /*0190*/  FFMA R9, R6, -1.5707962512969970703, R7 ;  /* 0xbfc90fda06097823 */ /* 0x000fc80000000007 */
[----:B------:R-:W-:-:S04]  /*01a0*/  FFMA R9, R6, -7.5497894158615963534e-08, R9 ;  /* 0xb3a2216806097823 */ /* 0x000fc80000000009 */
[----:B------:R-:W-:Y:S01]  /*01b0*/  FFMA R6, R6, -5.3903029534742383927e-15, R9 ;  /* 0xa7c234c506067823 */ /* 0x000fe20000000009 */
[----:B------:R-:W-:Y:S06]  /*01c0*/  @!P0 BRA `(.L_x_1) ;  /* 0x0000000400808947 */ /* 0x000fec0003800000 */
[----:B------:R-:W-:-:S13]  /*01d0*/  FSETP.NEU.AND P0, PT, |R7|, +INF , PT ;  /* 0x7f8000000700780b */ /* 0x000fda0003f0d200 */
[----:B------:R-:W-:Y:S01]  /*01e0*/  @!P0 FMUL R6, RZ, R7 ;  /* 0x00000007ff068220 */ /* 0x000fe20000400000 */
[----:B------:R-:W-:Y:S01]  /*01f0*/  @!P0 IMAD.MOV.U32 R0, RZ, RZ, RZ ;  /* 0x000000ffff008224 */ /* 0x000fe200078e00ff */
[----:B------:R-:W-:Y:S06]  /*0200*/  @!P0 BRA `(.L_x_1) ;  /* 0x0000000400708947 */ /* 0x000fec0003800000 */
[----:B------:R-:W-:Y:S01]  /*0210*/  IMAD.SHL.U32 R6, R7, 0x100, RZ ;  /* 0x0000010007067824 */ /* 0x000fe200078e00ff */
[----:B------:R-:W1:Y:S01]  /*0220*/  LDCU.64 UR10, c[0x4][URZ] ;  /* 0x01000000ff0a77ac */ /* 0x000e620008000a00 */
[----:B------:R-:W-:Y:S02]  /*0230*/  IMAD.MOV.U32 R0, RZ, RZ, RZ ;  /* 0x000000ffff007224 */ /* 0x000fe400078e00ff */
[----:B------:R-:W-:Y:S01]  /*0240*/  IMAD.MOV.U32 R14, RZ, RZ, RZ ;  /* 0x000000ffff0e7224 */ /* 0x000fe200078e00ff */
[----:B------:R-:W-:Y:S01]  /*0250*/  LOP3.LUT R13, R6, 0x80000000, RZ, 0xfc, !PT ;  /* 0x80000000060d7812 */ /* 0x000fe200078efcff */
[----:B------:R-:W-:Y:S01]  /*0260*/  UMOV UR6, URZ ;  /* 0x000000ff00067c82 */ /* 0x000fe20008000000 */
[----:B------:R-:W-:-:S05]  /*0270*/  UMOV UR5, URZ ;  /* 0x000000ff00057c82 */ /* 0x000fca0008000000 */
.L_x_2:
[----:B-1----:R-:W-:Y:S02]  /*0280*/  IMAD.U32 R10, RZ, RZ, UR10 ;  /* 0x0000000aff0a7e24 */ /* 0x002fe4000f8e00ff */
[----:B------:R-:W-:-:S05]  /*0290*/  IMAD.U32 R11, RZ, RZ, UR11 ;  /* 0x0000000bff0b7e24 */ /* 0x000fca000f8e00ff */
[----:B------:R-:W2:Y:S01]  /*02a0*/  LDG.E.CONSTANT R8, desc[UR8][R10.64] ;  /* 0x000000080a087981 */ /* 0x000ea2000c1e9900 */
[----:B------:R-:W-:Y:S01]  /*02b0*/  UIADD3 UR5, UPT, UPT, UR5, 0x1, URZ ;  /* 0x0000000105057890 */ /* 0x000fe2000fffe0ff */
[C---:B------:R-:W-:Y:S01]  /*02c0*/  ISETP.EQ.AND P0, PT, R14.reuse, RZ, PT ;  /* 0x000000ff0e00720c */ /* 0x040fe20003f02270 */
[----:B------:R-:W-:Y:S01]  /*02d0*/  UIADD3 UR10, UP1, UPT, UR10, 0x4, URZ ;  /* 0x000000040a0a7890 */ /* 0x000fe2000ff3e0ff */
[C---:B------:R-:W-:Y:S01]  /*02e0*/  ISETP.EQ.AND P1, PT, R14.reuse, 0x4, PT ;  /* 0x000000040e00780c */ /* 0x040fe20003f22270 */
[----:B------:R-:W-:Y:S01]  /*02f0*/  UISETP.NE.AND UP0, UPT, UR5, 0x6, UPT ;  /* 0x000000060500788c */ /* 0x000fe2000bf05270 */
[C---:B------:R-:W-:Y:S01]  /*0300*/  ISETP.EQ.AND P2, PT, R14.reuse, 0x8, PT ;  /* 0x000000080e00780c */ /* 0x040fe20003f42270 */
[----:B------:R-:W-:Y:S01]  /*0310*/  UIADD3.X UR11, UPT, UPT, URZ, UR11, URZ, UP1, !UPT ;  /* 0x0000000bff0b7290 */ /* 0x000fe20008ffe4ff */
[C---:B------:R-:W-:Y:S02]  /*0320*/  ISETP.EQ.AND P3, PT, R14.reuse, 0xc, PT ;  /* 0x0000000c0e00780c */ /* 0x040fe40003f62270 */
[----:B------:R-:W-:-:S02]  /*0330*/  ISETP.EQ.AND P4, PT, R14, 0x10, PT ;  /* 0x000000100e00780c */ /* 0x000fc40003f82270 */
[C---:B------:R-:W-:Y:S02]  /*0340*/  ISETP.EQ.AND P5, PT, R14.reuse, 0x14, PT ;  /* 0x000000140e00780c */ /* 0x040fe40003fa2270 */
[----:B------:R-:W-:Y:S01]  /*0350*/  IADD3 R14, PT, PT, R14, 0x4, RZ ;  /* 0x000000040e0e7810 */ /* 0x000fe20007ffe0ff */
[----:B--2---:R-:W-:-:S03]  /*0360*/  IMAD.WIDE.U32 R8, R8, R13, RZ ;  /* 0x0000000d08087225 */ /* 0x004fc600078e00ff */
[----:B------:R-:W-:-:S04]  /*0370*/  IADD3 R6, P6, PT, R8, R0, RZ ;  /* 0x0000000008067210 */ /* 0x000fc80007fde0ff */
[----:B------:R-:W-:Y:S01]  /*0380*/  IADD3.X R0, PT, PT, R9, UR6, RZ, P6, !PT ;  /* 0x0000000609007c10 */ /* 0x000fe2000b7fe4ff */
[--C-:B------:R-:W-:Y:S01]  /*0390*/  @P1 IMAD.MOV.U32 R18, RZ, RZ, R6.reuse ;  /* 0x000000ffff121224 */ /* 0x100fe200078e0006 */
[----:B------:R-:W-:Y:S01]  /*03a0*/  @P0 MOV R12, R6 ;  /* 0x00000006000c0202 */ /* 0x000fe20000000f00 */
[--C-:B------:R-:W-:Y:S02]  /*03b0*/  @P2 IMAD.MOV.U32 R19, RZ, RZ, R6.reuse ;  /* 0x000000ffff132224 */ /* 0x100fe400078e0006 */
[--C-:B------:R-:W-:Y:S02]  /*03c0*/  @P3 IMAD.MOV.U32 R20, RZ, RZ, R6.reuse ;  /* 0x000000ffff143224 */ /* 0x100fe400078e0006 */
[--C-:B------:R-:W-:Y:S02]  /*03d0*/  @P4 IMAD.MOV.U32 R21, RZ, RZ, R6.reuse ;  /* 0x000000ffff154224 */ /* 0x100fe400078e0006 */
[----:B------:R-:W-:Y:S01]  /*03e0*/  @P5 IMAD.MOV.U32 R22, RZ, RZ, R6 ;  /* 0x000000ffff165224 */ /* 0x000fe200078e0006 */
[----:B------:R-:W-:Y:S06]  /*03f0*/  BRA.U UP0, `(.L_x_2) ;  /* 0xfffffffd00a07547 */ /* 0x000fec000b83ffff */
[----:B------:R-:W-:Y:S01]  /*0400*/  SHF.R.U32.HI R6, RZ, 0x17, R7 ;  /* 0x00000017ff067819 */ /* 0x000fe20000011607 */
[----:B------:R-:W-:Y:S03]  /*0410*/  BSSY.RECONVERGENT B1, `(.L_x_3) ;  /* 0x0000029000017945 */ /* 0x000fe60003800200 */
[C---:B------:R-:W-:Y:S02]  /*0420*/  LOP3.LUT R8, R6.reuse, 0xe0, RZ, 0xc0, !PT ;  /* 0x000000e006087812 */ /* 0x040fe400078ec0ff */
[----:B------:R-:W-:-:S03]  /*0430*/  LOP3.LUT P6, RZ, R6, 0x1f, RZ, 0xc0, !PT ;  /* 0x0000001f06ff7812 */ /* 0x000fc600078cc0ff */
[----:B------:R-:W-:-:S05]  /*0440*/  VIADD R8, R8, 0xffffff80 ;  /* 0xffffff8008087836 */ /* 0x000fca0000000000 */
[----:B------:R-:W-:-:S05]  /*0450*/  SHF.R.U32.HI R8, RZ, 0x5, R8 ;  /* 0x00000005ff087819 */ /* 0x000fca0000011608 */
[----:B------:R-:W-:-:S05]  /*0460*/  IMAD.U32 R10, R8, -0x4, RZ ;  /* 0xfffffffc080a7824 */ /* 0x000fca00078e00ff */
[C---:B------:R-:W-:Y:S02]  /*0470*/  ISETP.EQ.AND P3, PT, R10.reuse, -0x18, PT ;  /* 0xffffffe80a00780c */ /* 0x040fe40003f62270 */
[C---:B------:R-:W-:Y:S02]  /*0480*/  ISETP.EQ.AND P4, PT, R10.reuse, -0x14, PT ;  /* 0xffffffec0a00780c */ /* 0x040fe40003f82270 */
[C---:B------:R-:W-:Y:S02]  /*0490*/  ISETP.EQ.AND P2, PT, R10.reuse, -0x10, PT ;  /* 0xfffffff00a00780c */ /* 0x040fe40003f42270 */
[C---:B------:R-:W-:Y:S02]  /*04a0*/  ISETP.EQ.AND P1, PT, R10.reuse, -0xc, PT ;  /* 0xfffffff40a00780c */ /* 0x040fe40003f22270 */
[C---:B------:R-:W-:Y:S02]  /*04b0*/  ISETP.EQ.AND P0, PT, R10.reuse, -0x8, PT ;  /* 0xfffffff80a00780c */ /* 0x040fe40003f02270 */
[----:B------:R-:W-:-:S03]  /*04c0*/  ISETP.EQ.AND P5, PT, R10, RZ, PT ;  /* 0x000000ff0a00720c */ /* 0x000fc60003fa2270 */
[--C-:B------:R-:W-:Y:S01]  /*04d0*/  @P3 IMAD.MOV.U32 R8, RZ, RZ, R12.reuse ;  /* 0x000000ffff083224 */ /* 0x100fe200078e000c */
[C---:B------:R-:W-:Y:S01]  /*04e0*/  ISETP.EQ.AND P3, PT, R10.reuse, -0x4, PT ;  /* 0xfffffffc0a00780c */ /* 0x040fe20003f62270 */
[----:B------:R-:W-:Y:S02]  /*04f0*/  @P4 IMAD.MOV.U32 R9, RZ, RZ, R12 ;  /* 0x000000ffff094224 */ /* 0x000fe400078e000c */
[----:B------:R-:W-:Y:S01]  /*0500*/  @P4 IMAD.MOV.U32 R8, RZ, RZ, R18 ;  /* 0x000000ffff084224 */ /* 0x000fe200078e0012 */
[----:B------:R-:W-:Y:S01]  /*0510*/  ISETP.EQ.AND P4, PT, R10, 0x4, PT ;  /* 0x000000040a00780c */ /* 0x000fe20003f82270 */
[----:B------:R-:W-:Y:S01]  /*0520*/  @P2 IMAD.MOV.U32 R8, RZ, RZ, R19 ;  /* 0x000000ffff082224 */ /* 0x000fe200078e0013 */
[----:B------:R-:W-:Y:S01]  /*0530*/  @P2 MOV R9, R18 ;  /* 0x0000001200092202 */ /* 0x000fe20000000f00 */
[----:B------:R-:W-:Y:S02]  /*0540*/  @P1 IMAD.MOV.U32 R8, RZ, RZ, R20 ;  /* 0x000000ffff081224 */ /* 0x000fe400078e0014 */
[----:B------:R-:W-:-:S02]  /*0550*/  @P0 IMAD.MOV.U32 R8, RZ, RZ, R21 ;  /* 0x000000ffff080224 */ /* 0x000fc400078e0015 */
[----:B------:R-:W-:Y:S02]  /*0560*/  @P1 IMAD.MOV.U32 R9, RZ, RZ, R19 ;  /* 0x000000ffff091224 */ /* 0x000fe400078e0013 */
[----:B------:R-:W-:Y:S02]  /*0570*/  @P3 IMAD.MOV.U32 R8, RZ, RZ, R22 ;  /* 0x000000ffff083224 */ /* 0x000fe400078e0016 */
[----:B------:R-:W-:Y:S02]  /*0580*/  @P5 IMAD.MOV.U32 R8, RZ, RZ, R0 ;  /* 0x000000ffff085224 */ /* 0x000fe400078e0000 */
[----:B------:R-:W-:Y:S01]  /*0590*/  @P0 IMAD.MOV.U32 R9, RZ, RZ, R20 ;  /* 0x000000ffff090224 */ /* 0x000fe200078e0014 */
[----:B------:R-:W-:Y:S01]  /*05a0*/  @P3 MOV R9, R21 ;  /* 0x0000001500093202 */ /* 0x000fe20000000f00 */
[----:B------:R-:W-:Y:S02]  /*05b0*/  @P5 IMAD.MOV.U32 R9, RZ, RZ, R22 ;  /* 0x000000ffff095224 */ /* 0x000fe400078e0016 */
[----:B------:R-:W-:-:S02]  /*05c0*/  @P4 IMAD.MOV.U32 R9, RZ, RZ, R0 ;  /* 0x000000ffff094224 */ /* 0x000fc400078e0000 */
[----:B------:R-:W-:Y:S01]  /*05d0*/  IMAD.MOV.U32 R13, RZ, RZ, R8 ;  /* 0x000000ffff0d7224 */ /* 0x000fe200078e0008 */
[----:B------:R-:W-:Y:S06]  /*05e0*/  @!P6 BRA `(.L_x_4) ;  /* 0x00000000002ce947 */ /* 0x000fec0003800000 */
[----:B------:R-:W-:Y:S01]  /*05f0*/  @P2 MOV R8, R12 ;  /* 0x0000000c00082202 */ /* 0x000fe20000000f00 */
[----:B------:R-:W-:Y:S01]  /*0600*/  @P1 IMAD.MOV.U32 R8, RZ, RZ, R18 ;  /* 0x000000ffff081224 */ /* 0x000fe200078e0012 */
[----:B------:R-:W-:Y:S01]  /*0610*/  LOP3.LUT R6, R6, 0x1f, RZ, 0xc0, !PT ;  /* 0x0000001f06067812 */ /* 0x000fe200078ec0ff */
[----:B------:R-:W-:Y:S01]  /*0620*/  @P0 IMAD.MOV.U32 R8, RZ, RZ, R19 ;  /* 0x000000ffff080224 */ /* 0x000fe200078e0013 */
[----:B------:R-:W-:Y:S01]  /*0630*/  ISETP.EQ.AND P0, PT, R10, 0x8, PT ;  /* 0x000000080a00780c */ /* 0x000fe20003f02270 */
[----:B------:R-:W-:Y:S01]  /*0640*/  @P3 IMAD.MOV.U32 R8, RZ, RZ, R20 ;  /* 0x000000ffff083224 */ /* 0x000fe200078e0014 */
[----:B------:R-:W-:Y:S01]  /*0650*/  SHF.L.W.U32.HI R13, R9, R6, R13 ;  /* 0x00000006090d7219 */ /* 0x000fe20000010e0d */
[----:B------:R-:W-:Y:S02]  /*0660*/  @P5 IMAD.MOV.U32 R8, RZ, RZ, R21 ;  /* 0x000000ffff085224 */ /* 0x000fe400078e0015 */
[----:B------:R-:W-:-:S08]  /*0670*/  @P4 IMAD.MOV.U32 R8, RZ, RZ, R22 ;  /* 0x000000ffff084224 */ /* 0x000fd000078e0016 */
[----:B------:R-:W-:-:S04]  /*0680*/  @P0 MOV R8, R0 ;  /* 0x0000000000080202 */ /* 0x000fc80000000f00 */
[----:B------:R-:W-:-:S07]  /*0690*/  SHF.L.W.U32.HI R9, R8, R6, R9 ;  /* 0x0000000608097219 */ /* 0x000fce0000010e09 */
.L_x_4:
[----:B------:R-:W-:Y:S05]  /*06a0*/  BSYNC.RECONVERGENT B1 ;  /* 0x0000000000017941 */ /* 0x000fea0003800200 */
.L_x_3:
[C---:B------:R-:W-:Y:S01]  /*06b0*/  SHF.L.W.U32.HI R6, R9.reuse, 0x2, R13 ;  /* 0x0000000209067819 */ /* 0x040fe20000010e0d */
[----:B------:R-:W-:Y:S01]  /*06c0*/  IMAD.SHL.U32 R9, R9, 0x4, RZ ;  /* 0x0000000409097824 */ /* 0x000fe200078e00ff */
[----:B------:R-:W-:Y:S01]  /*06d0*/  UMOV UR6, 0x54442d19 ;  /* 0x54442d1900067882 */ /* 0x000fe20000000000 */
[----:B------:R-:W-:Y:S01]  /*06e0*/  UMOV UR7, 0x3bf921fb ;  /* 0x3bf921fb00077882 */ /* 0x000fe20000000000 */
[----:B------:R-:W-:Y:S02]  /*06f0*/  SHF.R.S32.HI R0, RZ, 0x1f, R6 ;  /* 0x0000001fff007819 */ /* 0x000fe40000011406 */
[----:B------:R-:W-:Y:S02]  /*0700*/  ISETP.GE.AND P0, PT, R7, RZ, PT ;  /* 0x000000ff0700720c */ /* 0x000fe40003f06270 */
[C---:B------:R-:W-:Y:S02]  /*0710*/  LOP3.LUT R10, R0.reuse, R9, RZ, 0x3c, !PT ;  /* 0x00000009000a7212 */ /* 0x040fe400078e3cff */
[----:B------:R-:W-:-:S02]  /*0720*/  LOP3.LUT R11, R0, R6, RZ, 0x3c, !PT ;  /* 0x00000006000b7212 */ /* 0x000fc400078e3cff */
[----:B------:R-:W-:Y:S02]  /*0730*/  SHF.R.U32.HI R0, RZ, 0x1e, R13 ;  /* 0x0000001eff007819 */ /* 0x000fe4000001160d */
[----:B------:R-:W1:Y:S01]  /*0740*/  I2F.F64.S64 R8, R10 ;  /* 0x0000000a00087312 */ /* 0x000e620000301c00 */
[C---:B0-----:R-:W-:Y:S02]  /*0750*/  LOP3.LUT R7, R6.reuse, R7, RZ, 0x3c, !PT ;  /* 0x0000000706077212 */ /* 0x041fe400078e3cff */
[----:B------:R-:W-:Y:S02]  /*0760*/  LEA.HI R0, R6, R0, RZ, 0x1 ;  /* 0x0000000006007211 */ /* 0x000fe400078f08ff */
[----:B------:R-:W-:-:S03]  /*0770*/  ISETP.GE.AND P1, PT, R7, RZ, PT ;  /* 0x000000ff0700720c */ /* 0x000fc60003f26270 */
[----:B------:R-:W-:-:S04]  /*0780*/  IMAD.MOV R6, RZ, RZ, -R0 ;  /* 0x000000ffff067224 */ /* 0x000fc800078e0a00 */
[----:B------:R-:W-:Y:S01]  /*0790*/  @!P0 IMAD.MOV.U32 R0, RZ, RZ, R6 ;  /* 0x000000ffff008224 */ /* 0x000fe200078e0006 */
[----:B-1----:R-:W-:-:S10]  /*07a0*/  DMUL R8, R8, UR6 ;  /* 0x0000000608087c28 */ /* 0x002fd40008000000 */
[----:B------:R-:W0:Y:S02]  /*07b0*/  F2F.F32.F64 R8, R8 ;  /* 0x0000000800087310 */ /* 0x000e240000301000 */
[----:B0-----:R-:W-:-:S07]  /*07c0*/  FSEL R6, -R8, R8, !P1 ;  /* 0x0000000808067208 */ /* 0x001fce0004800100 */
.L_x_1:
[----:B------:R-:W-:Y:S05]  /*07d0*/  BSYNC.RECONVERGENT B0 ;  /* 0x0000000000007941 */ /* 0x000fea0003800200 */
.L_x_0:
[----:B------:R-:W2:Y:S01]  /*07e0*/  LDG.E R17, desc[UR8][R2.64] ;  /* 0x0000000802117981 */ /* 0x000ea2000c1e1900 */
[----:B------:R-:W-:Y:S02]  /*07f0*/  IMAD.MOV.U32 R16, RZ, RZ, 0x37cbac00 ;  /* 0x37cbac00ff107424 */ /* 0x000fe400078e00ff */
[----:B0-----:R-:W-:Y:S01]  /*0800*/  FMUL R7, R6, R6 ;  /* 0x0000000606077220 */ /* 0x001fe20000400000 */
[----:B------:R-:W-:Y:S01]  /*0810*/  LOP3.LUT R8, R0, 0x1, RZ, 0xc0, !PT ;  /* 0x0000000100087812 */ /* 0x000fe200078ec0ff */
[----:B------:R-:W-:Y:S01]  /*0820*/  IMAD.MOV.U32 R15, RZ, RZ, 0x3d2aaabb ;  /* 0x3d2aaabbff0f7424 */ /* 0x000fe200078e00ff */
[----:B------:R-:W-:Y:S01]  /*0830*/  MOV R13, 0x3effffff ;  /* 0x3effffff000d7802 */ /* 0x000fe20000000f00 */
[----:B------:R-:W-:Y:S01]  /*0840*/  FFMA R9, R7, R16, -0.0013887860113754868507 ;  /* 0xbab607ed07097423 */ /* 0x000fe20000000010 */
[----:B------:R-:W-:Y:S01]  /*0850*/  ISETP.NE.U32.AND P0, PT, R8, 0x1, PT ;  /* 0x000000010800780c */ /* 0x000fe20003f05070 */
[----:B------:R-:W-:Y:S01]  /*0860*/  BSSY.RECONVERGENT B0, `(.L_x_5) ;  /* 0x000006f000007945 */ /* 0x000fe20003800200 */
[----:B------:R-:W-:-:S02]  /*0870*/  LOP3.LUT P1, RZ, R0, 0x2, RZ, 0xc0, !PT ;  /* 0x0000000200ff7812 */ /* 0x000fc4000782c0ff */
[----:B------:R-:W-:Y:S02]  /*0880*/  FSEL R8, R9, -0.00019574658654164522886, !P0 ;  /* 0xb94d415309087808 */ /* 0x000fe40004000000 */
[----:B------:R-:W-:Y:S02]  /*0890*/  FSEL R14, R15, 0.0083327032625675201416, !P0 ;  /* 0x3c0885e40f0e7808 */ /* 0x000fe40004000000 */
[----:B------:R-:W-:-:S03]  /*08a0*/  FSEL R0, R6, 1, P0 ;  /* 0x3f80000006007808 */ /* 0x000fc60000000000 */
[----:B------:R-:W-:Y:S01]  /*08b0*/  FFMA R8, R7, R8, R14 ;  /* 0x0000000807087223 */ /* 0x000fe2000000000e */
[----:B------:R-:W-:-:S05]  /*08c0*/  FSEL R14, -R13, -0.16666662693023681641, !P0 ;  /* 0xbe2aaaa80d0e7808 */ /* 0x000fca0004000100 */
[C---:B------:R-:W-:Y:S01]  /*08d0*/  FFMA R14, R7.reuse, R8, R14 ;  /* 0x00000008070e7223 */ /* 0x040fe2000000000e */
[----:B------:R-:W-:-:S04]  /*08e0*/  FFMA R7, R7, R0, RZ ;  /* 0x0000000007077223 */ /* 0x000fc800000000ff */
[----:B------:R-:W-:-:S04]  /*08f0*/  FFMA R14, R7, R14, R0 ;  /* 0x0000000e070e7223 */ /* 0x000fc80000000000 */
[----:B------:R-:W-:Y:S01]  /*0900*/  @P1 FADD R14, RZ, -R14 ;  /* 0x8000000eff0e1221 */ /* 0x000fe20000000000 */
[C---:B--2---:R-:W-:Y:S01]  /*0910*/  FMUL R10, R17.reuse, 0.63661974668502807617 ;  /* 0x3f22f983110a7820 */ /* 0x044fe20000400000 */
[----:B------:R-:W-:-:S05]  /*0920*/  FSETP.GE.AND P0, PT, |R17|, 105615, PT ;  /* 0x47ce47801100780b */ /* 0x000fca0003f06200 */
[----:B------:R-:W0:Y:S02]  /*0930*/  F2I.NTZ R10, R10 ;  /* 0x0000000a000a7305 */ /* 0x000e240000203100 */
[----:B0-----:R-:W-:-:S05]  /*0940*/  I2FP.F32.S32 R24, R10 ;  /* 0x0000000a00187245 */ /* 0x001fca0000201400 */
        /* <DEDUP_REMOVED lines=8> */
[----:B------:R-:W0:Y:S01]  /*09d0*/  LDC.64 R6, c[0x4][RZ] ;  /* 0x01000000ff067b82 */ /* 0x000e220000000a00 */
[----:B------:R-:W-:Y:S01]  /*09e0*/  IMAD.SHL.U32 R0, R17, 0x100, RZ ;  /* 0x0000010011007824 */ /* 0x000fe200078e00ff */
[----:B------:R-:W-:Y:S01]  /*09f0*/  UMOV UR5, URZ ;  /* 0x000000ff00057c82 */ /* 0x000fe20008000000 */
[----:B------:R-:W-:Y:S02]  /*0a00*/  IMAD.MOV.U32 R23, RZ, RZ, RZ ;  /* 0x000000ffff177224 */ /* 0x000fe400078e00ff */
[----:B------:R-:W-:Y:S01]  /*0a10*/  IMAD.MOV.U32 R25, RZ, RZ, RZ ;  /* 0x000000ffff197224 */ /* 0x000fe200078e00ff */
[----:B------:R-:W-:-:S07]  /*0a20*/  LOP3.LUT R0, R0, 0x80000000, RZ, 0xfc, !PT ;  /* 0x8000000000007812 */ /* 0x000fce00078efcff */
.L_x_7:
[----:B0-----:R-:W-:-:S06]  /*0a30*/  IMAD.WIDE.U32 R8, R25, 0x4, R6 ;  /* 0x0000000419087825 */ /* 0x001fcc00078e0006 */
[----:B------:R-:W2:Y:S01]  /*0a40*/  LDG.E.CONSTANT R9, desc[UR8][R8.64] ;  /* 0x0000000808097981 */ /* 0x000ea2000c1e9900 */
[C---:B------:R-:W-:Y:S01]  /*0a50*/  IMAD.SHL.U32 R24, R25.reuse, 0x4, RZ ;  /* 0x0000000419187824 */ /* 0x040fe200078e00ff */
[----:B------:R-:W-:-:S04]  /*0a60*/  IADD3 R25, PT, PT, R25, 0x1, RZ ;  /* 0x0000000119197810 */ /* 0x000fc80007ffe0ff */
[C---:B------:R-:W-:Y:S02]  /*0a70*/  ISETP.EQ.AND P0, PT, R24.reuse, RZ, PT ;  /* 0x000000ff1800720c */ /* 0x040fe40003f02270 */
[C---:B------:R-:W-:Y:S02]  /*0a80*/  ISETP.EQ.AND P5, PT, R24.reuse, 0x4, PT ;  /* 0x000000041800780c */ /* 0x040fe40003fa2270 */
[C---:B------:R-:W-:Y:S02]  /*0a90*/  ISETP.EQ.AND P4, PT, R24.reuse, 0x8, PT ;  /* 0x000000081800780c */ /* 0x040fe40003f82270 */
[C---:B------:R-:W-:Y:S02]  /*0aa0*/  ISETP.EQ.AND P3, PT, R24.reuse, 0xc, PT ;  /* 0x0000000c1800780c */ /* 0x040fe40003f62270 */
[C---:B------:R-:W-:Y:S02]  /*0ab0*/  ISETP.EQ.AND P2, PT, R24.reuse, 0x10, PT ;  /* 0x000000101800780c */ /* 0x040fe40003f42270 */
[----:B------:R-:W-:Y:S01]  /*0ac0*/  ISETP.EQ.AND P1, PT, R24, 0x14, PT ;  /* 0x000000141800780c */ /* 0x000fe20003f22270 */
[----:B--2---:R-:W-:-:S03]  /*0ad0*/  IMAD.WIDE.U32 R10, R9, R0, RZ ;  /* 0x00000000090a7225 */ /* 0x004fc600078e00ff */
[----:B------:R-:W-:-:S04]  /*0ae0*/  IADD3 R10, P6, PT, R10, R23, RZ ;  /* 0x000000170a0a7210 */ /* 0x000fc80007fde0ff */
[----:B------:R-:W-:Y:S01]  /*0af0*/  IADD3.X R23, PT, PT, R11, UR5, RZ, P6, !PT ;  /* 0x000000050b177c10 */ /* 0x000fe2000b7fe4ff */
[--C-:B------:R-:W-:Y:S01]  /*0b00*/  @P0 IMAD.MOV.U32 R12, RZ, RZ, R10.reuse ;  /* 0x000000ffff0c0224 */ /* 0x100fe200078e000a */
[----:B------:R-:W-:Y:S01]  /*0b10*/  ISETP.NE.AND P6, PT, R25, 0x6, PT ;  /* 0x000000061900780c */ /* 0x000fe20003fc5270 */
[--C-:B------:R-:W-:Y:S02]  /*0b20*/  @P5 IMAD.MOV.U32 R18, RZ, RZ, R10.reuse ;  /* 0x000000ffff125224 */ /* 0x100fe400078e000a */
[----:B------:R-:W-:Y:S01]  /*0b30*/  @P1 MOV R22, R10 ;  /* 0x0000000a00161202 */ /* 0x000fe20000000f00 */
[--C-:B------:R-:W-:Y:S02]  /*0b40*/  @P4 IMAD.MOV.U32 R19, RZ, RZ, R10.reuse ;  /* 0x000000ffff134224 */ /* 0x100fe400078e000a */
[--C-:B------:R-:W-:Y:S02]  /*0b50*/  @P3 IMAD.MOV.U32 R20, RZ, RZ, R10.reuse ;  /* 0x000000ffff143224 */ /* 0x100fe400078e000a */
[----:B------:R-:W-:-:S05]  /*0b60*/  @P2 IMAD.MOV.U32 R21, RZ, RZ, R10 ;  /* 0x000000ffff152224 */ /* 0x000fca00078e000a */
[----:B------:R-:W-:Y:S05]  /*0b70*/  @P6 BRA `(.L_x_7) ;  /* 0xfffffffc00ac6947 */ /* 0x000fea000383ffff */
        /* <DEDUP_REMOVED lines=18> */
[--C-:B------:R-:W-:Y:S01]  /*0ca0*/  @P2 IMAD.MOV.U32 R0, RZ, RZ, R19.reuse ;  /* 0x000000ffff002224 */ /* 0x100fe200078e0013 */
[----:B------:R-:W-:Y:S01]  /*0cb0*/  @P2 MOV R7, R18 ;  /* 0x0000001200072202 */ /* 0x000fe20000000f00 */
[----:B------:R-:W-:Y:S02]  /*0cc0*/  @P1 IMAD.MOV.U32 R7, RZ, RZ, R19 ;  /* 0x000000ffff071224 */ /* 0x000fe400078e0013 */
[----:B------:R-:W-:-:S02]  /*0cd0*/  @P0 IMAD.MOV.U32 R7, RZ, RZ, R20 ;  /* 0x000000ffff070224 */ /* 0x000fc400078e0014 */
[----:B------:R-:W-:Y:S02]  /*0ce0*/  @P1 IMAD.MOV.U32 R0, RZ, RZ, R20 ;  /* 0x000000ffff001224 */ /* 0x000fe400078e0014 */
[----:B------:R-:W-:Y:S01]  /*0cf0*/  @P3 MOV R7, R21 ;  /* 0x0000001500073202 */ /* 0x000fe20000000f00 */
[--C-:B------:R-:W-:Y:S02]  /*0d00*/  @P5 IMAD.MOV.U32 R7, RZ, RZ, R22.reuse ;  /* 0x000000ffff075224 */ /* 0x100fe400078e0016 */
[----:B------:R-:W-:Y:S02]  /*0d10*/  @P0 IMAD.MOV.U32 R0, RZ, RZ, R21 ;  /* 0x000000ffff000224 */ /* 0x000fe400078e0015 */
[--C-:B------:R-:W-:Y:S02]  /*0d20*/  @P4 IMAD.MOV.U32 R7, RZ, RZ, R23.reuse ;  /* 0x000000ffff074224 */ /* 0x100fe400078e0017 */
        /* <DEDUP_REMOVED lines=15> */
.L_x_9:
[----:B------:R-:W-:Y:S05]  /*0e20*/  BSYNC.RECONVERGENT B1 ;  /* 0x0000000000017941 */ /* 0x000fea0003800200 */
.L_x_8:
        /* <DEDUP_REMOVED lines=9> */
[C---:B------:R-:W-:Y:S02]  /*0ec0*/  LOP3.LUT R17, R10.reuse, R17, RZ, 0x3c, !PT ;  /* 0x000000110a117212 */ /* 0x040fe400078e3cff */
[----:B------:R-:W0:Y:S01]  /*0ed0*/  I2F.F64.S64 R6, R6 ;  /* 0x0000000600067312 */ /* 0x000e220000301c00 */
[----:B------:R-:W-:Y:S02]  /*0ee0*/  LEA.HI R10, R10, R0, RZ, 0x1 ;  /* 0x000000000a0a7211 */ /* 0x000fe400078f08ff */
[----:B------:R-:W-:-:S03]  /*0ef0*/  ISETP.GE.AND P1, PT, R17, RZ, PT ;  /* 0x000000ff1100720c */ /* 0x000fc60003f26270 */
[----:B------:R-:W-:-:S04]  /*0f00*/  IMAD.MOV R0, RZ, RZ, -R10 ;  /* 0x000000ffff007224 */ /* 0x000fc800078e0a0a */
[----:B------:R-:W-:Y:S01]  /*0f10*/  @!P0 IMAD.MOV.U32 R10, RZ, RZ, R0 ;  /* 0x000000ffff0a8224 */ /* 0x000fe200078e0000 */
[----:B0-----:R-:W-:-:S10]  /*0f20*/  DMUL R8, R6, UR6 ;  /* 0x0000000606087c28 */ /* 0x001fd40008000000 */
[----:B------:R-:W0:Y:S02]  /*0f30*/  F2F.F32.F64 R8, R8 ;  /* 0x0000000800087310 */ /* 0x000e240000301000 */
[----:B0-----:R-:W-:-:S07]  /*0f40*/  FSEL R0, -R8, R8, !P1 ;  /* 0x0000000808007208 */ /* 0x001fce0004800100 */
.L_x_6:
[----:B------:R-:W-:Y:S05]  /*0f50*/  BSYNC.RECONVERGENT B0 ;  /* 0x0000000000007941 */ /* 0x000fea0003800200 */
.L_x_5:
[----:B------:R-:W-:Y:S01]  /*0f60*/  FMUL R7, R0, R0 ;  /* 0x0000000000077220 */ /* 0x000fe20000400000 */
[C---:B------:R-:W-:Y:S01]  /*0f70*/  LOP3.LUT R6, R10.reuse, 0x1, RZ, 0xc0, !PT ;  /* 0x000000010a067812 */ /* 0x040fe200078ec0ff */
[----:B------:R-:W-:Y:S01]  /*0f80*/  VIADD R10, R10, 0x1 ;  /* 0x000000010a0a7836 */ /* 0x000fe20000000000 */
[----:B------:R-:W-:Y:S01]  /*0f90*/  UIADD3 UR4, UPT, UPT, UR4, 0x1, URZ ;  /* 0x0000000104047890 */ /* 0x000fe2000fffe0ff */
[----:B------:R-:W-:Y:S01]  /*0fa0*/  FFMA R16, R7, R16, -0.0013887860113754868507 ;  /* 0xbab607ed07107423 */ /* 0x000fe20000000010 */
[----:B------:R-:W-:Y:S02]  /*0fb0*/  ISETP.NE.U32.AND P0, PT, R6, 0x1, PT ;  /* 0x000000010600780c */ /* 0x000fe40003f05070 */
[----:B------:R-:W-:Y:S01]  /*0fc0*/  LOP3.LUT P1, RZ, R10, 0x2, RZ, 0xc0, !PT ;  /* 0x000000020aff7812 */ /* 0x000fe2000782c0ff */
[----:B------:R-:W-:Y:S01]  /*0fd0*/  UISETP.NE.AND UP0, UPT, UR4, 0x64, UPT ;  /* 0x000000640400788c */ /* 0x000fe2000bf05270 */
[----:B------:R-:W-:Y:S02]  /*0fe0*/  FSEL R6, R15, 0.0083327032625675201416, P0 ;  /* 0x3c0885e40f067808 */ /* 0x000fe40000000000 */
[----:B------:R-:W-:-:S02]  /*0ff0*/  FSEL R16, R16, -0.00019574658654164522886, P0 ;  /* 0xb94d415310107808 */ /* 0x000fc40000000000 */
[----:B------:R-:W-:Y:S02]  /*1000*/  FSEL R0, R0, 1, !P0 ;  /* 0x3f80000000007808 */ /* 0x000fe40004000000 */
[----:B------:R-:W-:Y:S01]  /*1010*/  FSEL R13, -R13, -0.16666662693023681641, P0 ;  /* 0xbe2aaaa80d0d7808 */ /* 0x000fe20000000100 */
[C---:B------:R-:W-:Y:S02]  /*1020*/  FFMA R6, R7.reuse, R16, R6 ;  /* 0x0000001007067223 */ /* 0x040fe40000000006 */
[C---:B------:R-:W-:Y:S02]  /*1030*/  FFMA R9, R7.reuse, R0, RZ ;  /* 0x0000000007097223 */ /* 0x040fe400000000ff */
[----:B------:R-:W-:-:S04]  /*1040*/  FFMA R6, R7, R6, R13 ;  /* 0x0000000607067223 */ /* 0x000fc8000000000d */
[----:B------:R-:W-:-:S04]  /*1050*/  FFMA R7, R9, R6, R0 ;  /* 0x0000000609077223 */ /* 0x000fc80000000000 */
[----:B------:R-:W-:-:S04]  /*1060*/  @P1 FADD R7, RZ, -R7 ;  /* 0x80000007ff071221 */ /* 0x000fc80000000000 */
[----:B------:R-:W-:-:S05]  /*1070*/  FADD R7, R14, R7 ;  /* 0x000000070e077221 */ /* 0x000fca0000000000 */
[----:B------:R1:W-:Y:S01]  /*1080*/  STG.E desc[UR8][R4.64], R7 ;  /* 0x0000000704007986 */ /* 0x0003e2000c101908 */
[----:B------:R-:W-:Y:S05]  /*1090*/  BRA.U UP0, `(.L_x_10) ;  /* 0xfffffff100287547 */ /* 0x000fea000b83ffff */
[----:B------:R-:W-:Y:S05]  /*10a0*/  EXIT ;  /* 0x000000000000794d */ /* 0x000fea0003800000 */
.L_x_11:
[----:B------:R-:W-:-:S00]  /*10b0*/  BRA `(.L_x_11) ;  /* 0xfffffffc00fc7947 */ /* 0x000fc0000383ffff */
[----:B------:R-:W-:-:S00]  /*10c0*/  NOP ;  /* 0x0000000000007918 */ /* 0x000fc00000000000 */
        /* <DEDUP_REMOVED lines=11> */
.L_x_12:


//--------------------- .nv.global.init           --------------------------
	.section	.nv.global.init,"aw",@progbits
	.align	4
.nv.global.init:
	.type		__cudart_i2opi_f,@object
	.size		__cudart_i2opi_f,(.L_0 - __cudart_i2opi_f)
__cudart_i2opi_f:
        /*0000*/ 	.byte	0x41, 0x90, 0x43, 0x3c, 0x99, 0x95, 0x62, 0xdb, 0xc0, 0xdd, 0x34, 0xf5, 0xd1, 0x57, 0x27, 0xfc
        /*0010*/ 	.byte	0x29, 0x15, 0x44, 0x4e, 0x6e, 0x83, 0xf9, 0xa2
.L_0:


//--------------------- .nv.shared.reserved.0     --------------------------
	.section	.nv.shared.reserved.0,"aw",@nobits
	.weak		__nv_reservedSMEM_offset_0_alias
	.size		__nv_reservedSMEM_offset_0_alias, 0, 64
	.other		__nv_reservedSMEM_offset_0_alias,@"STO_CUDA_RESERVED_SHARED STV_DEFAULT"
__nv_reservedSMEM_offset_0_alias:
	.zero		0
	.zero		64


//--------------------- .nv.constant0._Z11dummyKernelPfS_S_i --------------------------
	.section	.nv.constant0._Z11dummyKernelPfS_S_i,"a",@progbits
	.sectionflags	@""
	.align	4
.nv.constant0._Z11dummyKernelPfS_S_i:
	.zero		924


//--------------------- SYMBOLS --------------------------

	.type		.nv.reservedSmem.offset0,@object
	.size		.nv.reservedSmem.offset0,0x4
